//
// Generated by NVIDIA NVVM Compiler
//
// Compiler Build ID: CL-36424714
// Cuda compilation tools, release 13.0, V13.0.88
// Based on NVVM 20.0.0
//

.version 9.0
.target sm_100
.address_size 64

	// .globl	_Z9WarpQuantILi32EEvPfPaii

.visible .entry _Z9WarpQuantILi32EEvPfPaii(
	.param .u64 .ptr .align 1 _Z9WarpQuantILi32EEvPfPaii_param_0,
	.param .u64 .ptr .align 1 _Z9WarpQuantILi32EEvPfPaii_param_1,
	.param .u32 _Z9WarpQuantILi32EEvPfPaii_param_2,
	.param .u32 _Z9WarpQuantILi32EEvPfPaii_param_3
)
{
	.reg .pred 	%p<10>;
	.reg .b32 	%r<31>;
	.reg .b32 	%f<72>;
	.reg .b64 	%rd<30>;

	ld.param.u64 	%rd12, [_Z9WarpQuantILi32EEvPfPaii_param_0];
	ld.param.u64 	%rd11, [_Z9WarpQuantILi32EEvPfPaii_param_1];
	cvta.to.global.u64 	%rd1, %rd12;
	mov.u32 	%r1, %ctaid.y;
	mov.u32 	%r2, %ntid.y;
	mul.lo.s32 	%r11, %r1, %r2;
	mov.u32 	%r3, %tid.y;
	add.s32 	%r30, %r11, %r3;
	add.s32 	%r5, %r30, 32;
	not.b32 	%r12, %r11;
	add.s32 	%r13, %r5, %r12;
	sub.s32 	%r6, %r13, %r3;
	setp.lt.u32 	%p1, %r6, 15;
	@%p1 bra 	$L__BB0_3;
	mul.wide.u32 	%rd13, %r30, 4;
	add.s64 	%rd14, %rd1, %rd13;
	ld.global.f32 	%f71, [%rd14];
	mul.wide.u32 	%rd15, %r2, %r1;
	cvt.u64.u32 	%rd16, %r3;
	add.s64 	%rd17, %rd15, %rd16;
	shl.b64 	%rd18, %rd17, 2;
	add.s64 	%rd19, %rd18, %rd1;
	add.s64 	%rd27, %rd19, 32;
	mov.b32 	%r29, 0;
$L__BB0_2:
	.pragma "nounroll";
	ld.global.f32 	%f8, [%rd27+-32];
	max.f32 	%f9, %f71, %f8;
	ld.global.f32 	%f10, [%rd27+-28];
	max.f32 	%f11, %f9, %f10;
	ld.global.f32 	%f12, [%rd27+-24];
	max.f32 	%f13, %f11, %f12;
	ld.global.f32 	%f14, [%rd27+-20];
	max.f32 	%f15, %f13, %f14;
	ld.global.f32 	%f16, [%rd27+-16];
	max.f32 	%f17, %f15, %f16;
	ld.global.f32 	%f18, [%rd27+-12];
	max.f32 	%f19, %f17, %f18;
	ld.global.f32 	%f20, [%rd27+-8];
	max.f32 	%f21, %f19, %f20;
	ld.global.f32 	%f22, [%rd27+-4];
	max.f32 	%f23, %f21, %f22;
	ld.global.f32 	%f24, [%rd27];
	max.f32 	%f25, %f23, %f24;
	ld.global.f32 	%f26, [%rd27+4];
	max.f32 	%f27, %f25, %f26;
	ld.global.f32 	%f28, [%rd27+8];
	max.f32 	%f29, %f27, %f28;
	ld.global.f32 	%f30, [%rd27+12];
	max.f32 	%f31, %f29, %f30;
	ld.global.f32 	%f32, [%rd27+16];
	max.f32 	%f33, %f31, %f32;
	ld.global.f32 	%f34, [%rd27+20];
	max.f32 	%f35, %f33, %f34;
	ld.global.f32 	%f36, [%rd27+24];
	max.f32 	%f37, %f35, %f36;
	ld.global.f32 	%f38, [%rd27+28];
	max.f32 	%f71, %f37, %f38;
	add.s32 	%r29, %r29, 16;
	add.s64 	%rd27, %rd27, 64;
	setp.ne.s32 	%p2, %r29, 32;
	@%p2 bra 	$L__BB0_2;
$L__BB0_3:
	mov.b32 	%r15, %f71;
	shfl.sync.down.b32	%r16|%p3, %r15, 16, 31, -1;
	mov.b32 	%f39, %r16;
	max.f32 	%f40, %f71, %f39;
	mov.b32 	%r17, %f40;
	shfl.sync.down.b32	%r18|%p4, %r17, 8, 31, -1;
	mov.b32 	%f41, %r18;
	max.f32 	%f42, %f40, %f41;
	mov.b32 	%r19, %f42;
	shfl.sync.down.b32	%r20|%p5, %r19, 4, 31, -1;
	mov.b32 	%f43, %r20;
	max.f32 	%f44, %f42, %f43;
	mov.b32 	%r21, %f44;
	shfl.sync.down.b32	%r22|%p6, %r21, 2, 31, -1;
	mov.b32 	%f45, %r22;
	max.f32 	%f46, %f44, %f45;
	mov.b32 	%r23, %f46;
	shfl.sync.down.b32	%r24|%p7, %r23, 1, 31, -1;
	mov.b32 	%f47, %r24;
	max.f32 	%f5, %f46, %f47;
	bar.warp.sync 	-1;
	setp.lt.u32 	%p8, %r6, 3;
	@%p8 bra 	$L__BB0_6;
	mov.f32 	%f48, 0f42FE0000;
	div.rn.f32 	%f6, %f48, %f5;
	mul.wide.u32 	%rd20, %r2, %r1;
	cvt.u64.u32 	%rd21, %r3;
	add.s64 	%rd22, %rd20, %rd21;
	shl.b64 	%rd23, %rd22, 2;
	add.s64 	%rd24, %rd23, %rd1;
	add.s64 	%rd29, %rd24, 8;
	cvta.to.global.u64 	%rd25, %rd11;
	add.s64 	%rd26, %rd22, %rd25;
	add.s64 	%rd28, %rd26, 3;
$L__BB0_5:
	ld.global.f32 	%f49, [%rd29+-8];
	mul.f32 	%f50, %f6, %f49;
	mov.f32 	%f51, 0f3F000000;
	copysign.f32 	%f52, %f50, %f51;
	add.rz.f32 	%f53, %f50, %f52;
	cvt.rzi.f32.f32 	%f54, %f53;
	cvt.rzi.s32.f32 	%r25, %f54;
	st.global.u8 	[%rd28+-3], %r25;
	ld.global.f32 	%f55, [%rd29+-4];
	mul.f32 	%f56, %f6, %f55;
	copysign.f32 	%f57, %f56, %f51;
	add.rz.f32 	%f58, %f56, %f57;
	cvt.rzi.f32.f32 	%f59, %f58;
	cvt.rzi.s32.f32 	%r26, %f59;
	st.global.u8 	[%rd28+-2], %r26;
	ld.global.f32 	%f60, [%rd29];
	mul.f32 	%f61, %f6, %f60;
	copysign.f32 	%f62, %f61, %f51;
	add.rz.f32 	%f63, %f61, %f62;
	cvt.rzi.f32.f32 	%f64, %f63;
	cvt.rzi.s32.f32 	%r27, %f64;
	st.global.u8 	[%rd28+-1], %r27;
	ld.global.f32 	%f65, [%rd29+4];
	mul.f32 	%f66, %f6, %f65;
	copysign.f32 	%f67, %f66, %f51;
	add.rz.f32 	%f68, %f66, %f67;
	cvt.rzi.f32.f32 	%f69, %f68;
	cvt.rzi.s32.f32 	%r28, %f69;
	st.global.u8 	[%rd28], %r28;
	add.s32 	%r30, %r30, 4;
	add.s64 	%rd29, %rd29, 16;
	add.s64 	%rd28, %rd28, 4;
	setp.lt.u32 	%p9, %r30, %r5;
	@%p9 bra 	$L__BB0_5;
$L__BB0_6:
	ret;

}


// ===== COMPILED SASS (sm_100) =====

	.target	sm_100

	.elftype	@"ET_EXEC"


//--------------------- .note.nv.tkinfo           --------------------------
	.section	.note.nv.tkinfo,"",@"SHT_NOTE"
	.sectionflags	@"SHF_NOTE_NV_TKINFO"
	.tkinfo
        /*0018*/ 	.word	0x00000002
        /*0030*/ 	.string	""
        /*0030*/ 	.string	"ptxas"
        /*0030*/ 	.string	"Cuda compilation tools, release 13.0, V13.0.88"
        /*0030*/ 	.string	"Build cuda_13.0.r13.0/compiler.36424714_0"
        /*0030*/ 	.string	"-arch sm_100 -m 64 "



//--------------------- .note.nv.cuinfo           --------------------------
	.section	.note.nv.cuinfo,"",@"SHT_NOTE"
	.sectionflags	@"SHF_NOTE_NV_CUINFO"
        /*0018*/ 	.short	0x0002
        /*001a*/ 	.short	0x0064
        /*001c*/ 	.short	0x0082
	.zero		2


//--------------------- .nv.info                  --------------------------
	.section	.nv.info,"",@"SHT_CUDA_INFO"
	.align	4


	//----- nvinfo : EIATTR_REGCOUNT
	.align		4
        /*0000*/ 	.byte	0x04, 0x2f
        /*0002*/ 	.short	(.L_1 - .L_0)
	.align		4
.L_0:
        /*0004*/ 	.word	index@(_Z9WarpQuantILi32EEvPfPaii)
        /*0008*/ 	.word	0x0000001d


	//----- nvinfo : EIATTR_FRAME_SIZE
	.align		4
.L_1:
        /*000c*/ 	.byte	0x04, 0x11
        /*000e*/ 	.short	(.L_3 - .L_2)
	.align		4
.L_2:
        /*0010*/ 	.word	index@($__internal_0_$__cuda_sm3x_div_rn_noftz_f32_slowpath)
        /*0014*/ 	.word	0x00000000


	//----- nvinfo : EIATTR_FRAME_SIZE
	.align		4
.L_3:
        /*0018*/ 	.byte	0x04, 0x11
        /*001a*/ 	.short	(.L_5 - .L_4)
	.align		4
.L_4:
        /*001c*/ 	.word	index@(_Z9WarpQuantILi32EEvPfPaii)
        /*0020*/ 	.word	0x00000000


	//----- nvinfo : EIATTR_MIN_STACK_SIZE
	.align		4
.L_5:
        /*0024*/ 	.byte	0x04, 0x12
        /*0026*/ 	.short	(.L_7 - .L_6)
	.align		4
.L_6:
        /*0028*/ 	.word	index@(_Z9WarpQuantILi32EEvPfPaii)
        /*002c*/ 	.word	0x00000000
.L_7:


//--------------------- .nv.compat                --------------------------
	.section	.nv.compat,"",@"SHT_CUDA_COMPAT_INFO"
	.align	4
        /*0000*/ 	.byte	0x02, 0x09, 0x00, 0x00, 0x02, 0x02, 0x01, 0x00, 0x02, 0x05, 0x05, 0x00, 0x03, 0x07, 0x01, 0x01
        /*0010*/ 	.byte	0x02, 0x03, 0x00, 0x00, 0x02, 0x06, 0x01, 0x00, 0x04, 0x0b, 0x08, 0x00, 0x01, 0x00, 0x00, 0x00
        /*0020*/ 	.byte	0x00, 0x00, 0x00, 0x00


//--------------------- .nv.info._Z9WarpQuantILi32EEvPfPaii --------------------------
	.section	.nv.info._Z9WarpQuantILi32EEvPfPaii,"",@"SHT_CUDA_INFO"
	.sectionflags	@""
	.align	4


	//----- nvinfo : EIATTR_CUDA_API_VERSION
	.align		4
        /*0000*/ 	.byte	0x04, 0x37
        /*0002*/ 	.short	(.L_9 - .L_8)
.L_8:
        /*0004*/ 	.word	0x00000082


	//----- nvinfo : EIATTR_KPARAM_INFO
	.align		4
.L_9:
        /*0008*/ 	.byte	0x04, 0x17
        /*000a*/ 	.short	(.L_11 - .L_10)
.L_10:
        /*000c*/ 	.word	0x00000000
        /*0010*/ 	.short	0x0003
        /*0012*/ 	.short	0x0014
        /*0014*/ 	.byte	0x00, 0xf0, 0x11, 0x00


	//----- nvinfo : EIATTR_KPARAM_INFO
	.align		4
.L_11:
        /*0018*/ 	.byte	0x04, 0x17
        /*001a*/ 	.short	(.L_13 - .L_12)
.L_12:
        /*001c*/ 	.word	0x00000000
        /*0020*/ 	.short	0x0002
        /*0022*/ 	.short	0x0010
        /*0024*/ 	.byte	0x00, 0xf0, 0x11, 0x00


	//----- nvinfo : EIATTR_KPARAM_INFO
	.align		4
.L_13:
        /*0028*/ 	.byte	0x04, 0x17
        /*002a*/ 	.short	(.L_15 - .L_14)
.L_14:
        /*002c*/ 	.word	0x00000000
        /*0030*/ 	.short	0x0001
        /*0032*/ 	.short	0x0008
        /*0034*/ 	.byte	0x00, 0xf5, 0x21, 0x00


	//----- nvinfo : EIATTR_KPARAM_INFO
	.align		4
.L_15:
        /*0038*/ 	.byte	0x04, 0x17
        /*003a*/ 	.short	(.L_17 - .L_16)
.L_16:
        /*003c*/ 	.word	0x00000000
        /*0040*/ 	.short	0x0000
        /*0042*/ 	.short	0x0000
        /*0044*/ 	.byte	0x00, 0xf5, 0x21, 0x00


	//----- nvinfo : EIATTR_SPARSE_MMA_MASK
	.align		4
.L_17:
        /*0048*/ 	.byte	0x03, 0x50
        /*004a*/ 	.short	0x0000


	//----- nvinfo : EIATTR_MAXREG_COUNT
	.align		4
        /*004c*/ 	.byte	0x03, 0x1b
        /*004e*/ 	.short	0x00ff


	//----- nvinfo : EIATTR_MERCURY_ISA_VERSION
	.align		4
        /*0050*/ 	.byte	0x03, 0x5f
        /*0052*/ 	.short	0x0101


	//----- nvinfo : EIATTR_COOP_GROUP_MASK_REGIDS
	.align		4
        /*0054*/ 	.byte	0x04, 0x29
        /*0056*/ 	.short	(.L_19 - .L_18)


	//   ....[0]....
.L_18:
        /*0058*/ 	.word	0xffffffff


	//   ....[1]....
        /*005c*/ 	.word	0xffffffff


	//   ....[2]....
        /*0060*/ 	.word	0xffffffff


	//   ....[3]....
        /*0064*/ 	.word	0xffffffff


	//   ....[4]....
        /*0068*/ 	.word	0xffffffff


	//   ....[5]....
        /*006c*/ 	.word	0xffffffff


	//----- nvinfo : EIATTR_COOP_GROUP_INSTR_OFFSETS
	.align		4
.L_19:
        /*0070*/ 	.byte	0x04, 0x28
        /*0072*/ 	.short	(.L_21 - .L_20)


	//   ....[0]....
.L_20:
        /*0074*/ 	.word	0x00000380


	//   ....[1]....
        /*0078*/ 	.word	0x000003a0


	//   ....[2]....
        /*007c*/ 	.word	0x000003c0


	//   ....[3]....
        /*0080*/ 	.word	0x000003e0


	//   ....[4]....
        /*0084*/ 	.word	0x00000400


	//   ....[5]....
        /*0088*/ 	.word	0x00000420


	//----- nvinfo : EIATTR_VRC_CTA_INIT_COUNT
	.align		4
.L_21:
        /*008c*/ 	.byte	0x02, 0x4a
	.zero		1
	.zero		1


	//----- nvinfo : EIATTR_EXIT_INSTR_OFFSETS
	.align		4
        /*0090*/ 	.byte	0x04, 0x1c
        /*0092*/ 	.short	(.L_23 - .L_22)


	//   ....[0]....
.L_22:
        /*0094*/ 	.word	0x00000440


	//   ....[1]....
        /*0098*/ 	.word	0x00001350


	//   ....[2]....
        /*009c*/ 	.word	0x000014f0


	//----- nvinfo : EIATTR_CRS_STACK_SIZE
	.align		4
.L_23:
        /*00a0*/ 	.byte	0x04, 0x1e
        /*00a2*/ 	.short	(.L_25 - .L_24)
.L_24:
        /*00a4*/ 	.word	0x00000000


	//----- nvinfo : EIATTR_CBANK_PARAM_SIZE
	.align		4
.L_25:
        /*00a8*/ 	.byte	0x03, 0x19
        /*00aa*/ 	.short	0x0018


	//----- nvinfo : EIATTR_PARAM_CBANK
	.align		4
        /*00ac*/ 	.byte	0x04, 0x0a
        /*00ae*/ 	.short	(.L_27 - .L_26)
	.align		4
.L_26:
        /*00b0*/ 	.word	index@(.nv.constant0._Z9WarpQuantILi32EEvPfPaii)
        /*00b4*/ 	.short	0x0380
        /*00b6*/ 	.short	0x0018


	//----- nvinfo : EIATTR_SW_WAR
	.align		4
.L_27:
        /*00b8*/ 	.byte	0x04, 0x36
        /*00ba*/ 	.short	(.L_29 - .L_28)
.L_28:
        /*00bc*/ 	.word	0x00000008
.L_29:


//--------------------- .nv.callgraph             --------------------------
	.section	.nv.callgraph,"",@"SHT_CUDA_CALLGRAPH"
	.align	4
	.sectionentsize	8
	.align		4
        /*0000*/ 	.word	0x00000000
	.align		4
        /*0004*/ 	.word	0xffffffff
	.align		4
        /*0008*/ 	.word	0x00000000
	.align		4
        /*000c*/ 	.word	0xfffffffe
	.align		4
        /*0010*/ 	.word	0x00000000
	.align		4
        /*0014*/ 	.word	0xfffffffd
	.align		4
        /*0018*/ 	.word	0x00000000
	.align		4
        /*001c*/ 	.word	0xfffffffc


//--------------------- .text._Z9WarpQuantILi32EEvPfPaii --------------------------
	.section	.text._Z9WarpQuantILi32EEvPfPaii,"ax",@progbits
	.align	128
        .global         _Z9WarpQuantILi32EEvPfPaii
        .type           _Z9WarpQuantILi32EEvPfPaii,@function
        .size           _Z9WarpQuantILi32EEvPfPaii,(.L_x_25 - _Z9WarpQuantILi32EEvPfPaii)
        .other          _Z9WarpQuantILi32EEvPfPaii,@"STO_CUDA_ENTRY STV_DEFAULT"
_Z9WarpQuantILi32EEvPfPaii:
.text._Z9WarpQuantILi32EEvPfPaii:
[----:B------:R-:W-:Y:S01]  /*0000*/  LDC R1, c[0x0][0x37c] ;  /* 0x0000df00ff017b82 */ /* 0x000fe20000000800 */
[----:B------:R-:W0:Y:S07]  /*0010*/  S2R R2, SR_TID.Y ;  /* 0x0000000000027919 */ /* 0x000e2e0000002200 */
[----:B------:R-:W1:Y:S01]  /*0020*/  S2UR UR5, SR_CTAID.Y ;  /* 0x00000000000579c3 */ /* 0x000e620000002600 */
[----:B------:R-:W2:Y:S01]  /*0030*/  LDCU.64 UR6, c[0x0][0x358] ;  /* 0x00006b00ff0677ac */ /* 0x000ea20008000a00 */
[----:B------:R-:W-:Y:S06]  /*0040*/  BSSY.RECONVERGENT B0, `(.L_x_0) ;  /* 0x0000033000007945 */ /* 0x000fec0003800200 */
[----:B------:R-:W1:Y:S02]  /*0050*/  LDC R9, c[0x0][0x364] ;  /* 0x0000d900ff097b82 */ /* 0x000e640000000800 */
[----:B-1----:R-:W-:-:S04]  /*0060*/  IMAD R5, R9, UR5, RZ ;  /* 0x0000000509057c24 */ /* 0x002fc8000f8e02ff */
[----:B0-----:R-:W-:Y:S01]  /*0070*/  IMAD.IADD R8, R5, 0x1, R2 ;  /* 0x0000000105087824 */ /* 0x001fe200078e0202 */
[----:B------:R-:W-:-:S03]  /*0080*/  LOP3.LUT R0, RZ, R5, RZ, 0x33, !PT ;  /* 0x00000005ff007212 */ /* 0x000fc600078e33ff */
[----:B------:R-:W-:Y:S02]  /*0090*/  VIADD R7, R8, 0x20 ;  /* 0x0000002008077836 */ /* 0x000fe40000000000 */
[----:B------:R-:W-:-:S03]  /*00a0*/  IMAD.MOV.U32 R6, RZ, RZ, R8 ;  /* 0x000000ffff067224 */ /* 0x000fc600078e0008 */
[----:B------:R-:W-:-:S04]  /*00b0*/  IADD3 R0, PT, PT, -R2, R7, R0 ;  /* 0x0000000702007210 */ /* 0x000fc80007ffe100 */
[----:B------:R-:W-:-:S13]  /*00c0*/  ISETP.GE.U32.AND P0, PT, R0, 0xf, PT ;  /* 0x0000000f0000780c */ /* 0x000fda0003f06070 */
[----:B--2---:R-:W-:Y:S05]  /*00d0*/  @!P0 BRA `(.L_x_1) ;  /* 0x0000000000a48947 */ /* 0x004fea0003800000 */
[----:B------:R-:W0:Y:S01]  /*00e0*/  LDC.64 R18, c[0x0][0x380] ;  /* 0x0000e000ff127b82 */ /* 0x000e220000000a00 */
[----:B------:R-:W1:Y:S01]  /*00f0*/  LDCU.64 UR8, c[0x0][0x380] ;  /* 0x00007000ff0877ac */ /* 0x000e620008000a00 */
[----:B0-----:R-:W-:-:S06]  /*0100*/  IMAD.WIDE.U32 R18, R6, 0x4, R18 ;  /* 0x0000000406127825 */ /* 0x001fcc00078e0012 */
[----:B------:R0:W5:Y:S01]  /*0110*/  LDG.E R18, desc[UR6][R18.64] ;  /* 0x0000000612127981 */ /* 0x000162000c1e1900 */
[----:B------:R-:W-:Y:S01]  /*0120*/  IMAD.MOV.U32 R3, RZ, RZ, RZ ;  /* 0x000000ffff037224 */ /* 0x000fe200078e00ff */
[----:B------:R-:W-:Y:S01]  /*0130*/  UMOV UR4, URZ ;  /* 0x000000ff00047c82 */ /* 0x000fe20008000000 */
[----:B------:R-:W-:-:S03]  /*0140*/  IMAD.WIDE.U32 R4, R9, UR5, R2 ;  /* 0x0000000509047c25 */ /* 0x000fc6000f8e0002 */
[----:B-1----:R-:W-:-:S04]  /*0150*/  LEA R15, P0, R4, UR8, 0x2 ;  /* 0x00000008040f7c11 */ /* 0x002fc8000f8010ff */
[----:B------:R-:W-:Y:S02]  /*0160*/  IADD3 R15, P1, PT, R15, 0x20, RZ ;  /* 0x000000200f0f7810 */ /* 0x000fe40007f3e0ff */
[----:B------:R-:W-:-:S04]  /*0170*/  LEA.HI.X R5, R4, UR9, R5, 0x2, P0 ;  /* 0x0000000904057c11 */ /* 0x000fc800080f1405 */
[----:B0-----:R-:W-:-:S07]  /*0180*/  IADD3.X R5, PT, PT, RZ, R5, RZ, P1, !PT ;  /* 0x00000005ff057210 */ /* 0x001fce0000ffe4ff */
.L_x_2:
[----:B------:R-:W-:-:S05]  /*0190*/  IMAD.MOV.U32 R4, RZ, RZ, R15 ;  /* 0x000000ffff047224 */ /* 0x000fca00078e000f */
[----:B------:R-:W2:Y:S04]  /*01a0*/  LDG.E R19, desc[UR6][R4.64+-0x20] ;  /* 0xffffe00604137981 */ /* 0x000ea8000c1e1900 */
[----:B------:R-:W2:Y:S04]  /*01b0*/  LDG.E R20, desc[UR6][R4.64+-0x1c] ;  /* 0xffffe40604147981 */ /* 0x000ea8000c1e1900 */
[----:B------:R-:W3:Y:S04]  /*01c0*/  LDG.E R22, desc[UR6][R4.64+-0x18] ;  /* 0xffffe80604167981 */ /* 0x000ee8000c1e1900 */
[----:B------:R-:W3:Y:S04]  /*01d0*/  LDG.E R21, desc[UR6][R4.64+-0x14] ;  /* 0xffffec0604157981 */ /* 0x000ee8000c1e1900 */
[----:B------:R-:W4:Y:S04]  /*01e0*/  LDG.E R24, desc[UR6][R4.64+-0x10] ;  /* 0xfffff00604187981 */ /* 0x000f28000c1e1900 */
        /* <DEDUP_REMOVED lines=10> */
[----:B------:R0:W4:Y:S01]  /*0290*/  LDG.E R10, desc[UR6][R4.64+0x1c] ;  /* 0x00001c06040a7981 */ /* 0x000122000c1e1900 */
[----:B------:R-:W-:-:S04]  /*02a0*/  UIADD3 UR4, UPT, UPT, UR4, 0x10, URZ ;  /* 0x0000001004047890 */ /* 0x000fc8000fffe0ff */
[----:B------:R-:W-:Y:S01]  /*02b0*/  UISETP.NE.AND UP0, UPT, UR4, 0x20, UPT ;  /* 0x000000200400788c */ /* 0x000fe2000bf05270 */
[----:B--2--5:R-:W-:-:S04]  /*02c0*/  FMNMX3 R19, R18, R19, R20, !PT ;  /* 0x0000001312137276 */ /* 0x024fc80007800014 */
[----:B---3--:R-:W-:-:S04]  /*02d0*/  FMNMX3 R19, R19, R22, R21, !PT ;  /* 0x0000001613137276 */ /* 0x008fc80007800015 */
[----:B----4-:R-:W-:-:S04]  /*02e0*/  FMNMX3 R19, R19, R24, R23, !PT ;  /* 0x0000001813137276 */ /* 0x010fc80007800017 */
[----:B------:R-:W-:-:S04]  /*02f0*/  FMNMX3 R19, R19, R26, R25, !PT ;  /* 0x0000001a13137276 */ /* 0x000fc80007800019 */
[----:B------:R-:W-:-:S04]  /*0300*/  FMNMX3 R16, R19, R16, R17, !PT ;  /* 0x0000001013107276 */ /* 0x000fc80007800011 */
[----:B------:R-:W-:Y:S02]  /*0310*/  FMNMX3 R14, R16, R15, R14, !PT ;  /* 0x0000000f100e7276 */ /* 0x000fe4000780000e */
[----:B------:R-:W-:-:S05]  /*0320*/  IADD3 R15, P0, PT, R4, 0x40, RZ ;  /* 0x00000040040f7810 */ /* 0x000fca0007f1e0ff */
[----:B0-----:R-:W-:Y:S01]  /*0330*/  IMAD.X R5, RZ, RZ, R5, P0 ;  /* 0x000000ffff057224 */ /* 0x001fe200000e0605 */
[----:B------:R-:W-:-:S04]  /*0340*/  FMNMX3 R11, R14, R12, R11, !PT ;  /* 0x0000000c0e0b7276 */ /* 0x000fc8000780000b */
[----:B------:R-:W-:Y:S01]  /*0350*/  FMNMX3 R18, R11, R13, R10, !PT ;  /* 0x0000000d0b127276 */ /* 0x000fe2000780000a */
[----:B------:R-:W-:Y:S06]  /*0360*/  BRA.U UP0, `(.L_x_2) ;  /* 0xfffffffd00887547 */ /* 0x000fec000b83ffff */
.L_x_1:
[----:B------:R-:W-:Y:S05]  /*0370*/  BSYNC.RECONVERGENT B0 ;  /* 0x0000000000007941 */ /* 0x000fea0003800200 */
.L_x_0:
[----:B------:R-:W0:Y:S01]  /*0380*/  SHFL.DOWN PT, R5, R18, 0x10, 0x1f ;  /* 0x0a001f0012057f89 */ /* 0x000e2200000e0000 */
[----:B------:R-:W-:Y:S01]  /*0390*/  ISETP.GE.U32.AND P0, PT, R0, 0x3, PT ;  /* 0x000000030000780c */ /* 0x000fe20003f06070 */
[----:B------:R-:W-:Y:S01]  /*03a0*/  NOP ;  /* 0x0000000000007918 */ /* 0x000fe20000000000 */
[----:B0-----:R-:W-:-:S05]  /*03b0*/  FMNMX R5, R5, R18, !PT ;  /* 0x0000001205057209 */ /* 0x001fca0007800000 */
[----:B------:R-:W0:Y:S02]  /*03c0*/  SHFL.DOWN PT, R4, R5, 0x8, 0x1f ;  /* 0x09001f0005047f89 */ /* 0x000e2400000e0000 */
[----:B0-----:R-:W-:-:S05]  /*03d0*/  FMNMX R4, R5, R4, !PT ;  /* 0x0000000405047209 */ /* 0x001fca0007800000 */
[----:B------:R-:W0:Y:S02]  /*03e0*/  SHFL.DOWN PT, R11, R4, 0x4, 0x1f ;  /* 0x08801f00040b7f89 */ /* 0x000e2400000e0000 */
[----:B0-----:R-:W-:-:S05]  /*03f0*/  FMNMX R11, R4, R11, !PT ;  /* 0x0000000b040b7209 */ /* 0x001fca0007800000 */
[----:B------:R-:W0:Y:S02]  /*0400*/  SHFL.DOWN PT, R10, R11, 0x2, 0x1f ;  /* 0x08401f000b0a7f89 */ /* 0x000e2400000e0000 */
[----:B0-----:R-:W-:-:S05]  /*0410*/  FMNMX R10, R11, R10, !PT ;  /* 0x0000000a0b0a7209 */ /* 0x001fca0007800000 */
[----:B------:R-:W0:Y:S02]  /*0420*/  SHFL.DOWN PT, R13, R10, 0x1, 0x1f ;  /* 0x08201f000a0d7f89 */ /* 0x000e2400000e0000 */
[----:B0-----:R-:W-:Y:S01]  /*0430*/  FMNMX R13, R10, R13, !PT ;  /* 0x0000000d0a0d7209 */ /* 0x001fe20007800000 */
[----:B------:R-:W-:Y:S06]  /*0440*/  @!P0 EXIT ;  /* 0x000000000000894d */ /* 0x000fec0003800000 */
[----:B------:R-:W0:Y:S01]  /*0450*/  MUFU.RCP R0, R13 ;  /* 0x0000000d00007308 */ /* 0x000e220000001000 */
[----:B------:R-:W-:Y:S01]  /*0460*/  UMOV UR4, 0x42fe0000 ;  /* 0x42fe000000047882 */ /* 0x000fe20000000000 */
[----:B------:R-:W-:Y:S01]  /*0470*/  BSSY.RECONVERGENT B1, `(.L_x_3) ;  /* 0x000000b000017945 */ /* 0x000fe20003800200 */
[----:B------:R-:W-:-:S05]  /*0480*/  IMAD.U32 R10, RZ, RZ, UR4 ;  /* 0x00000004ff0a7e24 */ /* 0x000fca000f8e00ff */
[----:B------:R-:W1:Y:S01]  /*0490*/  FCHK P0, R10, R13 ;  /* 0x0000000d0a007302 */ /* 0x000e620000000000 */
[----:B0-----:R-:W-:-:S04]  /*04a0*/  FFMA R5, -R13, R0, 1 ;  /* 0x3f8000000d057423 */ /* 0x001fc80000000100 */
[----:B------:R-:W-:-:S04]  /*04b0*/  FFMA R0, R0, R5, R0 ;  /* 0x0000000500007223 */ /* 0x000fc80000000000 */
[----:B------:R-:W-:-:S04]  /*04c0*/  FFMA R5, R0, 127, RZ ;  /* 0x42fe000000057823 */ /* 0x000fc800000000ff */
[----:B------:R-:W-:-:S04]  /*04d0*/  FFMA R4, -R13, R5, 127 ;  /* 0x42fe00000d047423 */ /* 0x000fc80000000105 */
[----:B------:R-:W-:Y:S01]  /*04e0*/  FFMA R0, R0, R4, R5 ;  /* 0x0000000400007223 */ /* 0x000fe20000000005 */
[----:B-1----:R-:W-:Y:S06]  /*04f0*/  @!P0 BRA `(.L_x_4) ;  /* 0x0000000000088947 */ /* 0x002fec0003800000 */
[----:B------:R-:W-:-:S07]  /*0500*/  MOV R4, 0x520 ;  /* 0x0000052000047802 */ /* 0x000fce0000000f00 */
[----:B------:R-:W-:Y:S05]  /*0510*/  CALL.REL.NOINC `($__internal_0_$__cuda_sm3x_div_rn_noftz_f32_slowpath) ;  /* 0x0000000c00f87944 */ /* 0x000fea0003c00000 */
.L_x_4:
[----:B------:R-:W-:Y:S05]  /*0520*/  BSYNC.RECONVERGENT B1 ;  /* 0x0000000000017941 */ /* 0x000fea0003800200 */
.L_x_3:
[----:B------:R-:W0:Y:S01]  /*0530*/  LDCU.128 UR8, c[0x0][0x380] ;  /* 0x00007000ff0877ac */ /* 0x000e220008000c00 */
[----:B------:R-:W-:Y:S01]  /*0540*/  IMAD.MOV.U32 R3, RZ, RZ, RZ ;  /* 0x000000ffff037224 */ /* 0x000fe200078e00ff */
[----:B------:R-:W-:Y:S01]  /*0550*/  BSSY.RECONVERGENT B0, `(.L_x_5) ;  /* 0x000002d000007945 */ /* 0x000fe20003800200 */
[----:B------:R-:W-:-:S03]  /*0560*/  IMAD.WIDE.U32 R2, R9, UR5, R2 ;  /* 0x0000000509027c25 */ /* 0x000fc6000f8e0002 */
[C---:B0-----:R-:W-:Y:S02]  /*0570*/  LEA R5, P1, R2.reuse, UR8, 0x2 ;  /* 0x0000000802057c11 */ /* 0x041fe4000f8210ff */
[C---:B------:R-:W-:Y:S02]  /*0580*/  IADD3 R4, P0, PT, R2.reuse, UR10, RZ ;  /* 0x0000000a02047c10 */ /* 0x040fe4000ff1e0ff */
[----:B------:R-:W-:Y:S02]  /*0590*/  LEA.HI.X R9, R2, UR9, R3, 0x2, P1 ;  /* 0x0000000902097c11 */ /* 0x000fe400088f1403 */
[----:B------:R-:W-:Y:S02]  /*05a0*/  ISETP.GE.U32.AND P1, PT, R6, R7, PT ;  /* 0x000000070600720c */ /* 0x000fe40003f26070 */
[----:B------:R-:W-:Y:S02]  /*05b0*/  IADD3 R2, P3, PT, R4, 0x3, RZ ;  /* 0x0000000304027810 */ /* 0x000fe40007f7e0ff */
[----:B------:R-:W-:-:S02]  /*05c0*/  IADD3 R4, P2, PT, R5, 0x8, RZ ;  /* 0x0000000805047810 */ /* 0x000fc40007f5e0ff */
[----:B------:R-:W-:Y:S02]  /*05d0*/  IADD3.X R3, PT, PT, RZ, UR11, R3, P3, P0 ;  /* 0x0000000bff037c10 */ /* 0x000fe40009fe0403 */
[----:B------:R-:W-:Y:S02]  /*05e0*/  IADD3.X R5, PT, PT, RZ, R9, RZ, P2, !PT ;  /* 0x00000009ff057210 */ /* 0x000fe400017fe4ff */
[----:B------:R-:W-:-:S03]  /*05f0*/  PLOP3.LUT P0, PT, PT, PT, PT, 0x80, 0x8 ;  /* 0x000000000008781c */ /* 0x000fc60003f0f070 */
[----:B------:R-:W-:Y:S10]  /*0600*/  @!P1 BRA `(.L_x_6) ;  /* 0x0000000000849947 */ /* 0x000ff40003800000 */
[----:B------:R-:W2:Y:S01]  /*0610*/  LDG.E R9, desc[UR6][R4.64+-0x8] ;  /* 0xfffff80604097981 */ /* 0x000ea2000c1e1900 */
[----:B------:R-:W-:Y:S02]  /*0620*/  IMAD.MOV.U32 R16, RZ, RZ, 0x3f000000 ;  /* 0x3f000000ff107424 */ /* 0x000fe400078e00ff */
[----:B--2---:R-:W-:-:S05]  /*0630*/  FMUL R9, R9, R0 ;  /* 0x0000000009097220 */ /* 0x004fca0000400000 */
[----:B------:R-:W-:-:S05]  /*0640*/  LOP3.LUT R10, R16, 0x80000000, R9, 0xb8, !PT ;  /* 0x80000000100a7812 */ /* 0x000fca00078eb809 */
[----:B------:R-:W-:-:S04]  /*0650*/  FADD.RZ R10, R9, R10 ;  /* 0x0000000a090a7221 */ /* 0x000fc8000000c000 */
[----:B------:R-:W0:Y:S02]  /*0660*/  F2I.TRUNC.NTZ R9, R10 ;  /* 0x0000000a00097305 */ /* 0x000e24000020f100 */
[----:B0-----:R0:W-:Y:S04]  /*0670*/  STG.E.U8 desc[UR6][R2.64+-0x3], R9 ;  /* 0xfffffd0902007986 */ /* 0x0011e8000c101106 */
[----:B------:R-:W2:Y:S02]  /*0680*/  LDG.E R11, desc[UR6][R4.64+-0x4] ;  /* 0xfffffc06040b7981 */ /* 0x000ea4000c1e1900 */
[----:B--2---:R-:W-:-:S05]  /*0690*/  FMUL R11, R11, R0 ;  /* 0x000000000b0b7220 */ /* 0x004fca0000400000 */
[----:B------:R-:W-:-:S05]  /*06a0*/  LOP3.LUT R12, R16, 0x80000000, R11, 0xb8, !PT ;  /* 0x80000000100c7812 */ /* 0x000fca00078eb80b */
[----:B------:R-:W-:-:S04]  /*06b0*/  FADD.RZ R12, R11, R12 ;  /* 0x0000000c0b0c7221 */ /* 0x000fc8000000c000 */
[----:B------:R-:W1:Y:S02]  /*06c0*/  F2I.TRUNC.NTZ R11, R12 ;  /* 0x0000000c000b7305 */ /* 0x000e64000020f100 */
[----:B-1----:R1:W-:Y:S04]  /*06d0*/  STG.E.U8 desc[UR6][R2.64+-0x2], R11 ;  /* 0xfffffe0b02007986 */ /* 0x0023e8000c101106 */
[----:B------:R-:W2:Y:S02]  /*06e0*/  LDG.E R13, desc[UR6][R4.64] ;  /* 0x00000006040d7981 */ /* 0x000ea4000c1e1900 */
[----:B--2---:R-:W-:-:S05]  /*06f0*/  FMUL R13, R13, R0 ;  /* 0x000000000d0d7220 */ /* 0x004fca0000400000 */
[----:B------:R-:W-:-:S05]  /*0700*/  LOP3.LUT R14, R16, 0x80000000, R13, 0xb8, !PT ;  /* 0x80000000100e7812 */ /* 0x000fca00078eb80d */
[----:B------:R-:W-:-:S04]  /*0710*/  FADD.RZ R14, R13, R14 ;  /* 0x0000000e0d0e7221 */ /* 0x000fc8000000c000 */
[----:B0-----:R-:W0:Y:S02]  /*0720*/  F2I.TRUNC.NTZ R9, R14 ;  /* 0x0000000e00097305 */ /* 0x001e24000020f100 */
[----:B0-----:R-:W-:Y:S04]  /*0730*/  STG.E.U8 desc[UR6][R2.64+-0x1], R9 ;  /* 0xffffff0902007986 */ /* 0x001fe8000c101106 */
[----:B------:R0:W2:Y:S01]  /*0740*/  LDG.E R13, desc[UR6][R4.64+0x4] ;  /* 0x00000406040d7981 */ /* 0x0000a2000c1e1900 */
[----:B------:R-:W-:Y:S01]  /*0750*/  IADD3 R12, P2, PT, R2, 0x4, RZ ;  /* 0x00000004020c7810 */ /* 0x000fe20007f5e0ff */
[----:B------:R-:W-:Y:S01]  /*0760*/  VIADD R6, R6, 0x4 ;  /* 0x0000000406067836 */ /* 0x000fe20000000000 */
[----:B------:R-:W-:Y:S02]  /*0770*/  PLOP3.LUT P0, PT, PT, PT, PT, 0x8, 0x80 ;  /* 0x000000000080781c */ /* 0x000fe40003f0e170 */
[----:B0-----:R-:W-:-:S05]  /*0780*/  IADD3 R4, P1, PT, R4, 0x10, RZ ;  /* 0x0000001004047810 */ /* 0x001fca0007f3e0ff */
[----:B------:R-:W-:Y:S02]  /*0790*/  IMAD.X R5, RZ, RZ, R5, P1 ;  /* 0x000000ffff057224 */ /* 0x000fe400008e0605 */
[----:B--2---:R-:W-:-:S05]  /*07a0*/  FMUL R13, R13, R0 ;  /* 0x000000000d0d7220 */ /* 0x004fca0000400000 */
[----:B------:R-:W-:-:S05]  /*07b0*/  LOP3.LUT R10, R16, 0x80000000, R13, 0xb8, !PT ;  /* 0x80000000100a7812 */ /* 0x000fca00078eb80d */
[----:B------:R-:W-:Y:S01]  /*07c0*/  FADD.RZ R10, R13, R10 ;  /* 0x0000000a0d0a7221 */ /* 0x000fe2000000c000 */
[----:B------:R-:W-:-:S03]  /*07d0*/  IMAD.X R13, RZ, RZ, R3, P2 ;  /* 0x000000ffff0d7224 */ /* 0x000fc600010e0603 */
[----:B-1----:R-:W0:Y:S02]  /*07e0*/  F2I.TRUNC.NTZ R11, R10 ;  /* 0x0000000a000b7305 */ /* 0x002e24000020f100 */
[----:B0-----:R0:W-:Y:S02]  /*07f0*/  STG.E.U8 desc[UR6][R2.64], R11 ;  /* 0x0000000b02007986 */ /* 0x0011e4000c101106 */
[----:B0-----:R-:W-:Y:S01]  /*0800*/  MOV R2, R12 ;  /* 0x0000000c00027202 */ /* 0x001fe20000000f00 */
[----:B------:R-:W-:-:S07]  /*0810*/  IMAD.MOV.U32 R3, RZ, RZ, R13 ;  /* 0x000000ffff037224 */ /* 0x000fce00078e000d */
.L_x_6:
[----:B------:R-:W-:Y:S05]  /*0820*/  BSYNC.RECONVERGENT B0 ;  /* 0x0000000000007941 */ /* 0x000fea0003800200 */
.L_x_5:
[C---:B------:R-:W-:Y:S01]  /*0830*/  IMAD.IADD R9, R7.reuse, 0x1, -R6 ;  /* 0x0000000107097824 */ /* 0x040fe200078e0a06 */
[----:B------:R-:W-:Y:S01]  /*0840*/  ISETP.GT.U32.AND P1, PT, R7, R6, PT ;  /* 0x000000060700720c */ /* 0x000fe20003f24070 */
[----:B------:R-:W-:Y:S03]  /*0850*/  BSSY.RECONVERGENT B0, `(.L_x_7) ;  /* 0x000006f000007945 */ /* 0x000fe60003800200 */
[----:B------:R-:W-:-:S13]  /*0860*/  ISETP.LE.U32.OR P1, PT, R9, 0xc, !P1 ;  /* 0x0000000c0900780c */ /* 0x000fda0004f23470 */
[----:B------:R-:W-:Y:S05]  /*0870*/  @P1 BRA `(.L_x_8) ;  /* 0x0000000400b01947 */ /* 0x000fea0003800000 */
[----:B------:R-:W-:Y:S01]  /*0880*/  PLOP3.LUT P0, PT, PT, PT, PT, 0x8, 0x80 ;  /* 0x000000000080781c */ /* 0x000fe20003f0e170 */
[----:B------:R-:W-:-:S12]  /*0890*/  VIADD R9, R8, 0x14 ;  /* 0x0000001408097836 */ /* 0x000fd80000000000 */
.L_x_9:
        /* <DEDUP_REMOVED lines=18> */
[----:B0-----:R0:W-:Y:S04]  /*09c0*/  STG.E.U8 desc[UR6][R2.64+-0x1], R11 ;  /* 0xffffff0b02007986 */ /* 0x0011e8000c101106 */
[----:B------:R-:W2:Y:S02]  /*09d0*/  LDG.E R15, desc[UR6][R4.64+0x4] ;  /* 0x00000406040f7981 */ /* 0x000ea4000c1e1900 */
[----:B--2---:R-:W-:-:S05]  /*09e0*/  FMUL R15, R15, R0 ;  /* 0x000000000f0f7220 */ /* 0x004fca0000400000 */
[----:B------:R-:W-:-:S05]  /*09f0*/  LOP3.LUT R10, R8, 0x80000000, R15, 0xb8, !PT ;  /* 0x80000000080a7812 */ /* 0x000fca00078eb80f */
[----:B------:R-:W-:-:S04]  /*0a00*/  FADD.RZ R10, R15, R10 ;  /* 0x0000000a0f0a7221 */ /* 0x000fc8000000c000 */
[----:B-1----:R-:W1:Y:S02]  /*0a10*/  F2I.TRUNC.NTZ R13, R10 ;  /* 0x0000000a000d7305 */ /* 0x002e64000020f100 */
        /* <DEDUP_REMOVED lines=60> */
[----:B-1----:R-:W-:Y:S04]  /*0de0*/  STG.E.U8 desc[UR6][R2.64+0xa], R13 ;  /* 0x00000a0d02007986 */ /* 0x002fe8000c101106 */
[----:B------:R-:W2:Y:S02]  /*0df0*/  LDG.E R15, desc[UR6][R4.64+0x30] ;  /* 0x00003006040f7981 */ /* 0x000ea4000c1e1900 */
[----:B--2---:R-:W-:-:S05]  /*0e00*/  FMUL R15, R15, R0 ;  /* 0x000000000f0f7220 */ /* 0x004fca0000400000 */
[----:B------:R-:W-:-:S05]  /*0e10*/  LOP3.LUT R14, R8, 0x80000000, R15, 0xb8, !PT ;  /* 0x80000000080e7812 */ /* 0x000fca00078eb80f */
[----:B------:R-:W-:-:S04]  /*0e20*/  FADD.RZ R14, R15, R14 ;  /* 0x0000000e0f0e7221 */ /* 0x000fc8000000c000 */
[----:B0-----:R-:W0:Y:S02]  /*0e30*/  F2I.TRUNC.NTZ R11, R14 ;  /* 0x0000000e000b7305 */ /* 0x001e24000020f100 */
[----:B0-----:R0:W-:Y:S04]  /*0e40*/  STG.E.U8 desc[UR6][R2.64+0xb], R11 ;  /* 0x00000b0b02007986 */ /* 0x0011e8000c101106 */
[----:B------:R1:W2:Y:S01]  /*0e50*/  LDG.E R15, desc[UR6][R4.64+0x34] ;  /* 0x00003406040f7981 */ /* 0x0002a2000c1e1900 */
[----:B------:R-:W-:Y:S02]  /*0e60*/  IADD3 R6, PT, PT, R6, 0x10, RZ ;  /* 0x0000001006067810 */ /* 0x000fe40007ffe0ff */
[----:B------:R-:W-:Y:S02]  /*0e70*/  IADD3 R10, P3, PT, R2, 0x10, RZ ;  /* 0x00000010020a7810 */ /* 0x000fe40007f7e0ff */
[----:B------:R-:W-:-:S03]  /*0e80*/  ISETP.GE.U32.AND P1, PT, R6, R9, PT ;  /* 0x000000090600720c */ /* 0x000fc60003f26070 */
[----:B0-----:R-:W-:Y:S01]  /*0e90*/  IMAD.X R11, RZ, RZ, R3, P3 ;  /* 0x000000ffff0b7224 */ /* 0x001fe200018e0603 */
[----:B-1----:R-:W-:-:S05]  /*0ea0*/  IADD3 R4, P2, PT, R4, 0x40, RZ ;  /* 0x0000004004047810 */ /* 0x002fca0007f5e0ff */
[----:B------:R-:W-:Y:S02]  /*0eb0*/  IMAD.X R5, RZ, RZ, R5, P2 ;  /* 0x000000ffff057224 */ /* 0x000fe400010e0605 */
[----:B--2---:R-:W-:-:S05]  /*0ec0*/  FMUL R15, R15, R0 ;  /* 0x000000000f0f7220 */ /* 0x004fca0000400000 */
[----:B------:R-:W-:-:S05]  /*0ed0*/  LOP3.LUT R8, R8, 0x80000000, R15, 0xb8, !PT ;  /* 0x8000000008087812 */ /* 0x000fca00078eb80f */
[----:B------:R-:W-:-:S04]  /*0ee0*/  FADD.RZ R8, R15, R8 ;  /* 0x000000080f087221 */ /* 0x000fc8000000c000 */
[----:B------:R-:W0:Y:S02]  /*0ef0*/  F2I.TRUNC.NTZ R13, R8 ;  /* 0x00000008000d7305 */ /* 0x000e24000020f100 */
[----:B0-----:R0:W-:Y:S02]  /*0f00*/  STG.E.U8 desc[UR6][R2.64+0xc], R13 ;  /* 0x00000c0d02007986 */ /* 0x0011e4000c101106 */
[----:B0-----:R-:W-:Y:S02]  /*0f10*/  IMAD.MOV.U32 R2, RZ, RZ, R10 ;  /* 0x000000ffff027224 */ /* 0x001fe400078e000a */
[----:B------:R-:W-:Y:S01]  /*0f20*/  IMAD.MOV.U32 R3, RZ, RZ, R11 ;  /* 0x000000ffff037224 */ /* 0x000fe200078e000b */
[----:B------:R-:W-:Y:S06]  /*0f30*/  @!P1 BRA `(.L_x_9) ;  /* 0xfffffff800589947 */ /* 0x000fec000383ffff */
.L_x_8:
[----:B------:R-:W-:Y:S05]  /*0f40*/  BSYNC.RECONVERGENT B0 ;  /* 0x0000000000007941 */ /* 0x000fea0003800200 */
.L_x_7:
[CC--:B------:R-:W-:Y:S01]  /*0f50*/  ISETP.GT.U32.AND P1, PT, R7.reuse, R6.reuse, PT ;  /* 0x000000060700720c */ /* 0x0c0fe20003f24070 */
[----:B------:R-:W-:Y:S01]  /*0f60*/  BSSY.RECONVERGENT B0, `(.L_x_10) ;  /* 0x000003d000007945 */ /* 0x000fe20003800200 */
[----:B------:R-:W-:-:S04]  /*0f70*/  IADD3 R8, PT, PT, R7, -R6, RZ ;  /* 0x8000000607087210 */ /* 0x000fc80007ffe0ff */
[----:B------:R-:W-:-:S13]  /*0f80*/  ISETP.LE.U32.OR P1, PT, R8, 0x4, !P1 ;  /* 0x000000040800780c */ /* 0x000fda0004f23470 */
[----:B------:R-:W-:Y:S05]  /*0f90*/  @P1 BRA `(.L_x_11) ;  /* 0x0000000000e41947 */ /* 0x000fea0003800000 */
        /* <DEDUP_REMOVED lines=57> */
.L_x_11:
[----:B------:R-:W-:Y:S05]  /*1330*/  BSYNC.RECONVERGENT B0 ;  /* 0x0000000000007941 */ /* 0x000fea0003800200 */
.L_x_10:
[----:B------:R-:W-:-:S13]  /*1340*/  ISETP.LT.U32.OR P0, PT, R6, R7, P0 ;  /* 0x000000070600720c */ /* 0x000fda0000701470 */
[----:B------:R-:W-:Y:S05]  /*1350*/  @!P0 EXIT ;  /* 0x000000000000894d */ /* 0x000fea0003800000 */
        /* <DEDUP_REMOVED lines=19> */
[----:B------:R-:W2:Y:S02]  /*1490*/  LDG.E R11, desc[UR6][R4.64+0x4] ;  /* 0x00000406040b7981 */ /* 0x000ea4000c1e1900 */
[----:B--2---:R-:W-:-:S05]  /*14a0*/  FMUL R11, R11, R0 ;  /* 0x000000000b0b7220 */ /* 0x004fca0000400000 */
[----:B------:R-:W-:-:S05]  /*14b0*/  LOP3.LUT R0, R12, 0x80000000, R11, 0xb8, !PT ;  /* 0x800000000c007812 */ /* 0x000fca00078eb80b */
[----:B------:R-:W-:-:S04]  /*14c0*/  FADD.RZ R0, R11, R0 ;  /* 0x000000000b007221 */ /* 0x000fc8000000c000 */
[----:B-1----:R-:W0:Y:S02]  /*14d0*/  F2I.TRUNC.NTZ R9, R0 ;  /* 0x0000000000097305 */ /* 0x002e24000020f100 */
[----:B0-----:R-:W-:Y:S01]  /*14e0*/  STG.E.U8 desc[UR6][R2.64], R9 ;  /* 0x0000000902007986 */ /* 0x001fe2000c101106 */
[----:B------:R-:W-:Y:S05]  /*14f0*/  EXIT ;  /* 0x000000000000794d */ /* 0x000fea0003800000 */
        .weak           $__internal_0_$__cuda_sm3x_div_rn_noftz_f32_slowpath
        .type           $__internal_0_$__cuda_sm3x_div_rn_noftz_f32_slowpath,@function
        .size           $__internal_0_$__cuda_sm3x_div_rn_noftz_f32_slowpath,(.L_x_25 - $__internal_0_$__cuda_sm3x_div_rn_noftz_f32_slowpath)
$__internal_0_$__cuda_sm3x_div_rn_noftz_f32_slowpath:
[----:B------:R-:W-:Y:S01]  /*1500*/  SHF.R.U32.HI R0, RZ, 0x17, R13 ;  /* 0x00000017ff007819 */ /* 0x000fe2000001160d */
[----:B------:R-:W-:Y:S04]  /*1510*/  BSSY.RECONVERGENT B0, `(.L_x_12) ;  /* 0x000005d000007945 */ /* 0x000fe80003800200 */
[----:B------:R-:W-:Y:S01]  /*1520*/  BSSY.RELIABLE B2, `(.L_x_13) ;  /* 0x000001b000027945 */ /* 0x000fe20003800100 */
[----:B------:R-:W-:Y:S02]  /*1530*/  MOV R10, R13 ;  /* 0x0000000d000a7202 */ /* 0x000fe40000000f00 */
[----:B------:R-:W-:-:S05]  /*1540*/  LOP3.LUT R14, R0, 0xff, RZ, 0xc0, !PT ;  /* 0x000000ff000e7812 */ /* 0x000fca00078ec0ff */
[----:B------:R-:W-:-:S05]  /*1550*/  VIADD R12, R14, 0xffffffff ;  /* 0xffffffff0e0c7836 */ /* 0x000fca0000000000 */
[----:B------:R-:W-:-:S13]  /*1560*/  ISETP.GT.U32.AND P0, PT, R12, 0xfd, PT ;  /* 0x000000fd0c00780c */ /* 0x000fda0003f04070 */
[----:B------:R-:W-:Y:S01]  /*1570*/  @!P0 IMAD.MOV.U32 R11, RZ, RZ, RZ ;  /* 0x000000ffff0b8224 */ /* 0x000fe200078e00ff */
[----:B------:R-:W-:Y:S06]  /*1580*/  @!P0 BRA `(.L_x_14) ;  /* 0x0000000000508947 */ /* 0x000fec0003800000 */
[----:B------:R-:W-:Y:S01]  /*1590*/  FSETP.GTU.FTZ.AND P0, PT, |R13|, +INF , PT ;  /* 0x7f8000000d00780b */ /* 0x000fe20003f1c200 */
[----:B------:R-:W-:-:S12]  /*15a0*/  IMAD.MOV.U32 R0, RZ, RZ, R13 ;  /* 0x000000ffff007224 */ /* 0x000fd800078e000d */
[----:B------:R-:W-:Y:S05]  /*15b0*/  @P0 BREAK.RELIABLE B2 ;  /* 0x0000000000020942 */ /* 0x000fea0003800100 */
[----:B------:R-:W-:Y:S05]  /*15c0*/  @P0 BRA `(.L_x_15) ;  /* 0x0000000400400947 */ /* 0x000fea0003800000 */
[----:B------:R-:W-:-:S05]  /*15d0*/  IMAD.MOV.U32 R5, RZ, RZ, 0x42fe0000 ;  /* 0x42fe0000ff057424 */ /* 0x000fca00078e00ff */
[----:B------:R-:W-:-:S13]  /*15e0*/  LOP3.LUT P0, RZ, R10, 0x7fffffff, R5, 0xc8, !PT ;  /* 0x7fffffff0aff7812 */ /* 0x000fda000780c805 */
[----:B------:R-:W-:Y:S05]  /*15f0*/  @!P0 BREAK.RELIABLE B2 ;  /* 0x0000000000028942 */ /* 0x000fea0003800100 */
[----:B------:R-:W-:Y:S05]  /*1600*/  @!P0 BRA `(.L_x_16) ;  /* 0x0000000400288947 */ /* 0x000fea0003800000 */
[----:B------:R-:W-:Y:S02]  /*1610*/  FSETP.NEU.FTZ.AND P0, PT, |R0|, +INF , PT ;  /* 0x7f8000000000780b */ /* 0x000fe40003f1d200 */
[----:B------:R-:W-:-:S04]  /*1620*/  LOP3.LUT P1, RZ, R5, 0x7fffffff, RZ, 0xc0, !PT ;  /* 0x7fffffff05ff7812 */ /* 0x000fc8000782c0ff */
[----:B------:R-:W-:-:S13]  /*1630*/  PLOP3.LUT P0, PT, P0, P1, PT, 0x2f, 0xf2 ;  /* 0x0000000000f2781c */ /* 0x000fda0000702577 */
[----:B------:R-:W-:Y:S05]  /*1640*/  @P0 BREAK.RELIABLE B2 ;  /* 0x0000000000020942 */ /* 0x000fea0003800100 */
[----:B------:R-:W-:Y:S05]  /*1650*/  @P0 BRA `(.L_x_17) ;  /* 0x00000004000c0947 */ /* 0x000fea0003800000 */
[----:B------:R-:W-:-:S13]  /*1660*/  LOP3.LUT P0, RZ, R10, 0x7fffffff, RZ, 0xc0, !PT ;  /* 0x7fffffff0aff7812 */ /* 0x000fda000780c0ff */
[----:B------:R-:W-:Y:S05]  /*1670*/  @!P0 BREAK.RELIABLE B2 ;  /* 0x0000000000028942 */ /* 0x000fea0003800100 */
[----:B------:R-:W-:Y:S05]  /*1680*/  @!P0 BRA `(.L_x_18) ;  /* 0x0000000000f48947 */ /* 0x000fea0003800000 */
[----:B------:R-:W-:Y:S01]  /*1690*/  ISETP.GE.AND P0, PT, R12, RZ, PT ;  /* 0x000000ff0c00720c */ /* 0x000fe20003f06270 */
[----:B------:R-:W-:-:S12]  /*16a0*/  HFMA2 R11, -RZ, RZ, 0, 0 ;  /* 0x00000000ff0b7431 */ /* 0x000fd800000001ff */
[----:B------:R-:W-:Y:S01]  /*16b0*/  @!P0 FFMA R10, R0, 1.84467440737095516160e+19, RZ ;  /* 0x5f800000000a8823 */ /* 0x000fe200000000ff */
[----:B------:R-:W-:-:S07]  /*16c0*/  @!P0 VIADD R11, R11, 0x40 ;  /* 0x000000400b0b8836 */ /* 0x000fce0000000000 */
.L_x_14:
[----:B------:R-:W-:Y:S05]  /*16d0*/  BSYNC.RELIABLE B2 ;  /* 0x0000000000027941 */ /* 0x000fea0003800100 */
.L_x_13:
[----:B------:R-:W-:Y:S01]  /*16e0*/  LEA R5, R14, 0xc0800000, 0x17 ;  /* 0xc08000000e057811 */ /* 0x000fe200078eb8ff */
[----:B------:R-:W-:Y:S01]  /*16f0*/  UMOV UR4, 0x42fe0000 ;  /* 0x42fe000000047882 */ /* 0x000fe20000000000 */
[----:B------:R-:W-:Y:S01]  /*1700*/  IADD3 R11, PT, PT, R11, 0x85, -R14 ;  /* 0x000000850b0b7810 */ /* 0x000fe20007ffe80e */
[----:B------:R-:W-:Y:S01]  /*1710*/  UIADD3 UR4, UPT, UPT, UR4, -0x3000000, URZ ;  /* 0xfd00000004047890 */ /* 0x000fe2000fffe0ff */
[----:B------:R-:W-:Y:S01]  /*1720*/  BSSY.RECONVERGENT B2, `(.L_x_19) ;  /* 0x0000032000027945 */ /* 0x000fe20003800200 */
[----:B------:R-:W-:-:S04]  /*1730*/  IMAD.IADD R10, R10, 0x1, -R5 ;  /* 0x000000010a0a7824 */ /* 0x000fc800078e0a05 */
[----:B------:R-:W0:Y:S01]  /*1740*/  MUFU.RCP R0, R10 ;  /* 0x0000000a00007308 */ /* 0x000e220000001000 */
[----:B------:R-:W-:-:S04]  /*1750*/  FADD.FTZ R5, -R10, -RZ ;  /* 0x800000ff0a057221 */ /* 0x000fc80000010100 */
[----:B0-----:R-:W-:-:S04]  /*1760*/  FFMA R13, R0, R5, 1 ;  /* 0x3f800000000d7423 */ /* 0x001fc80000000005 */
[----:B------:R-:W-:-:S04]  /*1770*/  FFMA R0, R0, R13, R0 ;  /* 0x0000000d00007223 */ /* 0x000fc80000000000 */
[----:B------:R-:W-:-:S04]  /*1780*/  FFMA R12, R0, UR4, RZ ;  /* 0x00000004000c7c23 */ /* 0x000fc800080000ff */
[----:B------:R-:W-:-:S04]  /*1790*/  FFMA R13, R5, R12, UR4 ;  /* 0x00000004050d7e23 */ /* 0x000fc8000800000c */
[----:B------:R-:W-:-:S04]  /*17a0*/  FFMA R13, R0, R13, R12 ;  /* 0x0000000d000d7223 */ /* 0x000fc8000000000c */
[----:B------:R-:W-:-:S04]  /*17b0*/  FFMA R16, R5, R13, UR4 ;  /* 0x0000000405107e23 */ /* 0x000fc8000800000d */
[----:B------:R-:W-:-:S05]  /*17c0*/  FFMA R5, R0, R16, R13 ;  /* 0x0000001000057223 */ /* 0x000fca000000000d */
[----:B------:R-:W-:-:S04]  /*17d0*/  SHF.R.U32.HI R10, RZ, 0x17, R5 ;  /* 0x00000017ff0a7819 */ /* 0x000fc80000011605 */
[----:B------:R-:W-:-:S05]  /*17e0*/  LOP3.LUT R10, R10, 0xff, RZ, 0xc0, !PT ;  /* 0x000000ff0a0a7812 */ /* 0x000fca00078ec0ff */
[----:B------:R-:W-:-:S05]  /*17f0*/  IMAD.IADD R14, R10, 0x1, R11 ;  /* 0x000000010a0e7824 */ /* 0x000fca00078e020b */
[----:B------:R-:W-:-:S04]  /*1800*/  IADD3 R10, PT, PT, R14, -0x1, RZ ;  /* 0xffffffff0e0a7810 */ /* 0x000fc80007ffe0ff */
[----:B------:R-:W-:-:S13]  /*1810*/  ISETP.GE.U32.AND P0, PT, R10, 0xfe, PT ;  /* 0x000000fe0a00780c */ /* 0x000fda0003f06070 */
[----:B------:R-:W-:Y:S05]  /*1820*/  @!P0 BRA `(.L_x_20) ;  /* 0x0000000000808947 */ /* 0x000fea0003800000 */
[----:B------:R-:W-:-:S13]  /*1830*/  ISETP.GT.AND P0, PT, R14, 0xfe, PT ;  /* 0x000000fe0e00780c */ /* 0x000fda0003f04270 */
[----:B------:R-:W-:Y:S05]  /*1840*/  @P0 BRA `(.L_x_21) ;  /* 0x00000000006c0947 */ /* 0x000fea0003800000 */
[----:B------:R-:W-:-:S13]  /*1850*/  ISETP.GE.AND P0, PT, R14, 0x1, PT ;  /* 0x000000010e00780c */ /* 0x000fda0003f06270 */
[----:B------:R-:W-:Y:S05]  /*1860*/  @P0 BRA `(.L_x_22) ;  /* 0x0000000000740947 */ /* 0x000fea0003800000 */
[----:B------:R-:W-:Y:S02]  /*1870*/  ISETP.GE.AND P0, PT, R14, -0x18, PT ;  /* 0xffffffe80e00780c */ /* 0x000fe40003f06270 */
[----:B------:R-:W-:-:S11]  /*1880*/  LOP3.LUT R5, R5, 0x80000000, RZ, 0xc0, !PT ;  /* 0x8000000005057812 */ /* 0x000fd600078ec0ff */
[----:B------:R-:W-:Y:S05]  /*1890*/  @!P0 BRA `(.L_x_22) ;  /* 0x0000000000688947 */ /* 0x000fea0003800000 */
[CCC-:B------:R-:W-:Y:S01]  /*18a0*/  FFMA.RZ R10, R0.reuse, R16.reuse, R13.reuse ;  /* 0x00000010000a7223 */ /* 0x1c0fe2000000c00d */
[-CC-:B------:R-:W-:Y:S01]  /*18b0*/  FFMA.RM R11, R0, R16.reuse, R13.reuse ;  /* 0x00000010000b7223 */ /* 0x180fe2000000400d */
[C---:B------:R-:W-:Y:S02]  /*18c0*/  ISETP.NE.AND P2, PT, R14.reuse, RZ, PT ;  /* 0x000000ff0e00720c */ /* 0x040fe40003f45270 */
[----:B------:R-:W-:Y:S02]  /*18d0*/  ISETP.NE.AND P1, PT, R14, RZ, PT ;  /* 0x000000ff0e00720c */ /* 0x000fe40003f25270 */
[----:B------:R-:W-:Y:S01]  /*18e0*/  LOP3.LUT R12, R10, 0x7fffff, RZ, 0xc0, !PT ;  /* 0x007fffff0a0c7812 */ /* 0x000fe200078ec0ff */
[----:B------:R-:W-:Y:S01]  /*18f0*/  FFMA.RP R10, R0, R16, R13 ;  /* 0x00000010000a7223 */ /* 0x000fe2000000800d */
[----:B------:R-:W-:Y:S02]  /*1900*/  VIADD R13, R14, 0x20 ;  /* 0x000000200e0d7836 */ /* 0x000fe40000000000 */
[----:B------:R-:W-:Y:S01]  /*1910*/  LOP3.LUT R12, R12, 0x800000, RZ, 0xfc, !PT ;  /* 0x008000000c0c7812 */ /* 0x000fe200078efcff */
[----:B------:R-:W-:Y:S01]  /*1920*/  IMAD.MOV R0, RZ, RZ, -R14 ;  /* 0x000000ffff007224 */ /* 0x000fe200078e0a0e */
[----:B------:R-:W-:-:S02]  /*1930*/  FSETP.NEU.FTZ.AND P0, PT, R10, R11, PT ;  /* 0x0000000b0a00720b */ /* 0x000fc40003f1d000 */
[----:B------:R-:W-:Y:S02]  /*1940*/  SHF.L.U32 R13, R12, R13, RZ ;  /* 0x0000000d0c0d7219 */ /* 0x000fe400000006ff */
[----:B------:R-:W-:Y:S02]  /*1950*/  SEL R11, R0, RZ, P2 ;  /* 0x000000ff000b7207 */ /* 0x000fe40001000000 */
[----:B------:R-:W-:Y:S02]  /*1960*/  ISETP.NE.AND P1, PT, R13, RZ, P1 ;  /* 0x000000ff0d00720c */ /* 0x000fe40000f25270 */
[----:B------:R-:W-:Y:S02]  /*1970*/  SHF.R.U32.HI R11, RZ, R11, R12 ;  /* 0x0000000bff0b7219 */ /* 0x000fe4000001160c */
[----:B------:R-:W-:Y:S02]  /*1980*/  PLOP3.LUT P0, PT, P0, P1, PT, 0xf8, 0x8f ;  /* 0x00000000008f781c */ /* 0x000fe40000703f70 */
[----:B------:R-:W-:-:S02]  /*1990*/  SHF.R.U32.HI R13, RZ, 0x1, R11 ;  /* 0x00000001ff0d7819 */ /* 0x000fc4000001160b */
[----:B------:R-:W-:-:S04]  /*19a0*/  SEL R0, RZ, 0x1, !P0 ;  /* 0x00000001ff007807 */ /* 0x000fc80004000000 */
[----:B------:R-:W-:-:S04]  /*19b0*/  LOP3.LUT R0, R0, 0x1, R13, 0xf8, !PT ;  /* 0x0000000100007812 */ /* 0x000fc800078ef80d */
[----:B------:R-:W-:-:S05]  /*19c0*/  LOP3.LUT R0, R0, R11, RZ, 0xc0, !PT ;  /* 0x0000000b00007212 */ /* 0x000fca00078ec0ff */
[----:B------:R-:W-:-:S05]  /*19d0*/  IMAD.IADD R0, R13, 0x1, R0 ;  /* 0x000000010d007824 */ /* 0x000fca00078e0200 */
[----:B------:R-:W-:Y:S01]  /*19e0*/  LOP3.LUT R5, R0, R5, RZ, 0xfc, !PT ;  /* 0x0000000500057212 */ /* 0x000fe200078efcff */
[----:B------:R-:W-:Y:S06]  /*19f0*/  BRA `(.L_x_22) ;  /* 0x0000000000107947 */ /* 0x000fec0003800000 */
.L_x_21:
[----:B------:R-:W-:-:S04]  /*1a00*/  LOP3.LUT R5, R5, 0x80000000, RZ, 0xc0, !PT ;  /* 0x8000000005057812 */ /* 0x000fc800078ec0ff */
[----:B------:R-:W-:Y:S01]  /*1a10*/  LOP3.LUT R5, R5, 0x7f800000, RZ, 0xfc, !PT ;  /* 0x7f80000005057812 */ /* 0x000fe200078efcff */
[----:B------:R-:W-:Y:S06]  /*1a20*/  BRA `(.L_x_22) ;  /* 0x0000000000047947 */ /* 0x000fec0003800000 */
.L_x_20:
[----:B------:R-:W-:-:S07]  /*1a30*/  LEA R5, R11, R5, 0x17 ;  /* 0x000000050b057211 */ /* 0x000fce00078eb8ff */
.L_x_22:
[----:B------:R-:W-:Y:S05]  /*1a40*/  BSYNC.RECONVERGENT B2 ;  /* 0x0000000000027941 */ /* 0x000fea0003800200 */
.L_x_19:
[----:B------:R-:W-:Y:S05]  /*1a50*/  BRA `(.L_x_23) ;  /* 0x0000000000207947 */ /* 0x000fea0003800000 */
.L_x_18:
[----:B------:R-:W-:-:S04]  /*1a60*/  LOP3.LUT R5, R10, 0x80000000, R5, 0x48, !PT ;  /* 0x800000000a057812 */ /* 0x000fc800078e4805 */
[----:B------:R-:W-:Y:S01]  /*1a70*/  LOP3.LUT R5, R5, 0x7f800000, RZ, 0xfc, !PT ;  /* 0x7f80000005057812 */ /* 0x000fe200078efcff */
[----:B------:R-:W-:Y:S06]  /*1a80*/  BRA `(.L_x_23) ;  /* 0x0000000000147947 */ /* 0x000fec0003800000 */
.L_x_17:
[----:B------:R-:W-:Y:S01]  /*1a90*/  LOP3.LUT R5, R10, 0x80000000, R5, 0x48, !PT ;  /* 0x800000000a057812 */ /* 0x000fe200078e4805 */
[----:B------:R-:W-:Y:S06]  /*1aa0*/  BRA `(.L_x_23) ;  /* 0x00000000000c7947 */ /* 0x000fec0003800000 */
.L_x_16:
[----:B------:R-:W0:Y:S01]  /*1ab0*/  MUFU.RSQ R5, -QNAN ;  /* 0xffc0000000057908 */ /* 0x000e220000001400 */
[----:B------:R-:W-:Y:S05]  /*1ac0*/  BRA `(.L_x_23) ;  /* 0x0000000000047947 */ /* 0x000fea0003800000 */
.L_x_15:
[----:B------:R-:W-:-:S07]  /*1ad0*/  FADD.FTZ R5, R0, 127 ;  /* 0x42fe000000057421 */ /* 0x000fce0000010000 */
.L_x_23:
[----:B------:R-:W-:Y:S05]  /*1ae0*/  BSYNC.RECONVERGENT B0 ;  /* 0x0000000000007941 */ /* 0x000fea0003800200 */
.L_x_12:
[----:B0-----:R-:W-:Y:S02]  /*1af0*/  IMAD.MOV.U32 R0, RZ, RZ, R5 ;  /* 0x000000ffff007224 */ /* 0x001fe400078e0005 */
[----:B------:R-:W-:-:S04]  /*1b00*/  IMAD.MOV.U32 R5, RZ, RZ, 0x0 ;  /* 0x00000000ff057424 */ /* 0x000fc800078e00ff */
[----:B------:R-:W-:Y:S05]  /*1b10*/  RET.REL.NODEC R4 `(_Z9WarpQuantILi32EEvPfPaii) ;  /* 0xffffffe404387950 */ /* 0x000fea0003c3ffff */
.L_x_24:
[----:B------:R-:W-:-:S00]  /*1b20*/  BRA `(.L_x_24) ;  /* 0xfffffffc00fc7947 */ /* 0x000fc0000383ffff */
[----:B------:R-:W-:-:S00]  /*1b30*/  NOP ;  /* 0x0000000000007918 */ /* 0x000fc00000000000 */
        /* <DEDUP_REMOVED lines=12> */
.L_x_25:


//--------------------- .nv.shared.reserved.0     --------------------------
	.section	.nv.shared.reserved.0,"aw",@nobits
	.weak		__nv_reservedSMEM_offset_0_alias
	.size		__nv_reservedSMEM_offset_0_alias, 0, 64
	.other		__nv_reservedSMEM_offset_0_alias,@"STO_CUDA_RESERVED_SHARED STV_DEFAULT"
__nv_reservedSMEM_offset_0_alias:
	.zero		0
	.zero		64


//--------------------- .nv.constant0._Z9WarpQuantILi32EEvPfPaii --------------------------
	.section	.nv.constant0._Z9WarpQuantILi32EEvPfPaii,"a",@progbits
	.sectionflags	@""
	.align	4
.nv.constant0._Z9WarpQuantILi32EEvPfPaii:
	.zero		920


//--------------------- SYMBOLS --------------------------

	.type		.nv.reservedSmem.offset0,@object
	.size		.nv.reservedSmem.offset0,0x4
